//
// Generated by NVIDIA NVVM Compiler
//
// Compiler Build ID: CL-36424714
// Cuda compilation tools, release 13.0, V13.0.88
// Based on NVVM 20.0.0
//

.version 9.0
.target sm_100
.address_size 64

	// .globl	_Z7examplev

.visible .entry _Z7examplev()
{


	ret;

}


// ===== COMPILED SASS (sm_100) =====

	.target	sm_100

	.elftype	@"ET_EXEC"


//--------------------- .note.nv.tkinfo           --------------------------
	.section	.note.nv.tkinfo,"",@"SHT_NOTE"
	.sectionflags	@"SHF_NOTE_NV_TKINFO"
	.tkinfo
        /*0018*/ 	.word	0x00000002
        /*0030*/ 	.string	""
        /*0030*/ 	.string	"ptxas"
        /*0030*/ 	.string	"Cuda compilation tools, release 13.0, V13.0.88"
        /*0030*/ 	.string	"Build cuda_13.0.r13.0/compiler.36424714_0"
        /*0030*/ 	.string	"-arch sm_100 -m 64 "



//--------------------- .note.nv.cuinfo           --------------------------
	.section	.note.nv.cuinfo,"",@"SHT_NOTE"
	.sectionflags	@"SHF_NOTE_NV_CUINFO"
        /*0018*/ 	.short	0x0002
        /*001a*/ 	.short	0x0064
        /*001c*/ 	.short	0x0082
	.zero		2


//--------------------- .nv.info                  --------------------------
	.section	.nv.info,"",@"SHT_CUDA_INFO"
	.align	4


	//----- nvinfo : EIATTR_REGCOUNT
	.align		4
        /*0000*/ 	.byte	0x04, 0x2f
        /*0002*/ 	.short	(.L_1 - .L_0)
	.align		4
.L_0:
        /*0004*/ 	.word	index@(_Z7examplev)
        /*0008*/ 	.word	0x00000004


	//----- nvinfo : EIATTR_FRAME_SIZE
	.align		4
.L_1:
        /*000c*/ 	.byte	0x04, 0x11
        /*000e*/ 	.short	(.L_3 - .L_2)
	.align		4
.L_2:
        /*0010*/ 	.word	index@(_Z7examplev)
        /*0014*/ 	.word	0x00000000


	//----- nvinfo : EIATTR_MIN_STACK_SIZE
	.align		4
.L_3:
        /*0018*/ 	.byte	0x04, 0x12
        /*001a*/ 	.short	(.L_5 - .L_4)
	.align		4
.L_4:
        /*001c*/ 	.word	index@(_Z7examplev)
        /*0020*/ 	.word	0x00000000
.L_5:


//--------------------- .nv.compat                --------------------------
	.section	.nv.compat,"",@"SHT_CUDA_COMPAT_INFO"
	.align	4
        /*0000*/ 	.byte	0x02, 0x09, 0x00, 0x00, 0x02, 0x02, 0x01, 0x00, 0x02, 0x05, 0x05, 0x00, 0x03, 0x07, 0x01, 0x01
        /*0010*/ 	.byte	0x02, 0x03, 0x00, 0x00, 0x02, 0x06, 0x01, 0x00, 0x04, 0x0b, 0x08, 0x00, 0x09, 0x00, 0x00, 0x00
        /*0020*/ 	.byte	0x00, 0x00, 0x00, 0x00


//--------------------- .nv.info._Z7examplev      --------------------------
	.section	.nv.info._Z7examplev,"",@"SHT_CUDA_INFO"
	.sectionflags	@""
	.align	4


	//----- nvinfo : EIATTR_CUDA_API_VERSION
	.align		4
        /*0000*/ 	.byte	0x04, 0x37
        /*0002*/ 	.short	(.L_7 - .L_6)
.L_6:
        /*0004*/ 	.word	0x00000082


	//----- nvinfo : EIATTR_SPARSE_MMA_MASK
	.align		4
.L_7:
        /*0008*/ 	.byte	0x03, 0x50
        /*000a*/ 	.short	0x0000


	//----- nvinfo : EIATTR_MAXREG_COUNT
	.align		4
        /*000c*/ 	.byte	0x03, 0x1b
        /*000e*/ 	.short	0x00ff


	//----- nvinfo : EIATTR_MERCURY_ISA_VERSION
	.align		4
        /*0010*/ 	.byte	0x03, 0x5f
        /*0012*/ 	.short	0x0101


	//----- nvinfo : EIATTR_VRC_CTA_INIT_COUNT
	.align		4
        /*0014*/ 	.byte	0x02, 0x4a
	.zero		1
	.zero		1


	//----- nvinfo : EIATTR_EXIT_INSTR_OFFSETS
	.align		4
        /*0018*/ 	.byte	0x04, 0x1c
        /*001a*/ 	.short	(.L_9 - .L_8)


	//   ....[0]....
.L_8:
        /*001c*/ 	.word	0x00000010


	//----- nvinfo : EIATTR_SW_WAR
	.align		4
.L_9:
        /*0020*/ 	.byte	0x04, 0x36
        /*0022*/ 	.short	(.L_11 - .L_10)
.L_10:
        /*0024*/ 	.word	0x00000008
.L_11:


//--------------------- .nv.callgraph             --------------------------
	.section	.nv.callgraph,"",@"SHT_CUDA_CALLGRAPH"
	.align	4
	.sectionentsize	8
	.align		4
        /*0000*/ 	.word	0x00000000
	.align		4
        /*0004*/ 	.word	0xffffffff
	.align		4
        /*0008*/ 	.word	0x00000000
	.align		4
        /*000c*/ 	.word	0xfffffffe
	.align		4
        /*0010*/ 	.word	0x00000000
	.align		4
        /*0014*/ 	.word	0xfffffffd
	.align		4
        /*0018*/ 	.word	0x00000000
	.align		4
        /*001c*/ 	.word	0xfffffffc


//--------------------- .text._Z7examplev         --------------------------
	.section	.text._Z7examplev,"ax",@progbits
	.align	128
        .global         _Z7examplev
        .type           _Z7examplev,@function
        .size           _Z7examplev,(.L_x_1 - _Z7examplev)
        .other          _Z7examplev,@"STO_CUDA_ENTRY STV_DEFAULT"
_Z7examplev:
.text._Z7examplev:
[----:B------:R-:W-:Y:S01]  /*0000*/  LDC R1, c[0x0][0x37c] ;  /* 0x0000df00ff017b82 */ /* 0x000fe20000000800 */
[----:B------:R-:W-:Y:S05]  /*0010*/  EXIT ;  /* 0x000000000000794d */ /* 0x000fea0003800000 */
.L_x_0:
[----:B------:R-:W-:-:S00]  /*0020*/  BRA `(.L_x_0) ;  /* 0xfffffffc00fc7947 */ /* 0x000fc0000383ffff */
[----:B------:R-:W-:-:S00]  /*0030*/  NOP ;  /* 0x0000000000007918 */ /* 0x000fc00000000000 */
        /* <DEDUP_REMOVED lines=12> */
.L_x_1:


//--------------------- .nv.shared.reserved.0     --------------------------
	.section	.nv.shared.reserved.0,"aw",@nobits
	.weak		__nv_reservedSMEM_offset_0_alias
	.size		__nv_reservedSMEM_offset_0_alias, 0, 64
	.other		__nv_reservedSMEM_offset_0_alias,@"STO_CUDA_RESERVED_SHARED STV_DEFAULT"
__nv_reservedSMEM_offset_0_alias:
	.zero		0
	.zero		64


//--------------------- .nv.constant0._Z7examplev --------------------------
	.section	.nv.constant0._Z7examplev,"a",@progbits
	.sectionflags	@""
	.align	4
.nv.constant0._Z7examplev:
	.zero		896


//--------------------- SYMBOLS --------------------------

	.type		.nv.reservedSmem.offset0,@object
	.size		.nv.reservedSmem.offset0,0x4
